//
// Generated by NVIDIA NVVM Compiler
//
// Compiler Build ID: CL-36424714
// Cuda compilation tools, release 13.0, V13.0.88
// Based on NVVM 20.0.0
//

.version 9.0
.target sm_100
.address_size 64

	// .globl	_Z27FusedBiasAddCUDAKernelHalf2I33MaskScaleAndElementwiseAddFunctorI6__halfEEvT_iiPKS1_S5_PS1_

.visible .entry _Z27FusedBiasAddCUDAKernelHalf2I33MaskScaleAndElementwiseAddFunctorI6__halfEEvT_iiPKS1_S5_PS1_(
	.param .align 8 .b8 _Z27FusedBiasAddCUDAKernelHalf2I33MaskScaleAndElementwiseAddFunctorI6__halfEEvT_iiPKS1_S5_PS1__param_0[24],
	.param .u32 _Z27FusedBiasAddCUDAKernelHalf2I33MaskScaleAndElementwiseAddFunctorI6__halfEEvT_iiPKS1_S5_PS1__param_1,
	.param .u32 _Z27FusedBiasAddCUDAKernelHalf2I33MaskScaleAndElementwiseAddFunctorI6__halfEEvT_iiPKS1_S5_PS1__param_2,
	.param .u64 .ptr .align 1 _Z27FusedBiasAddCUDAKernelHalf2I33MaskScaleAndElementwiseAddFunctorI6__halfEEvT_iiPKS1_S5_PS1__param_3,
	.param .u64 .ptr .align 1 _Z27FusedBiasAddCUDAKernelHalf2I33MaskScaleAndElementwiseAddFunctorI6__halfEEvT_iiPKS1_S5_PS1__param_4,
	.param .u64 .ptr .align 1 _Z27FusedBiasAddCUDAKernelHalf2I33MaskScaleAndElementwiseAddFunctorI6__halfEEvT_iiPKS1_S5_PS1__param_5
)
{
	.reg .pred 	%p<3>;
	.reg .b16 	%rs<9>;
	.reg .b32 	%r<42>;
	.reg .b32 	%f<3>;
	.reg .b64 	%rd<21>;

	ld.param.f32 	%f1, [_Z27FusedBiasAddCUDAKernelHalf2I33MaskScaleAndElementwiseAddFunctorI6__halfEEvT_iiPKS1_S5_PS1__param_0+16];
	ld.param.u64 	%rd9, [_Z27FusedBiasAddCUDAKernelHalf2I33MaskScaleAndElementwiseAddFunctorI6__halfEEvT_iiPKS1_S5_PS1__param_0+8];
	ld.param.u64 	%rd8, [_Z27FusedBiasAddCUDAKernelHalf2I33MaskScaleAndElementwiseAddFunctorI6__halfEEvT_iiPKS1_S5_PS1__param_0];
	ld.param.u32 	%r15, [_Z27FusedBiasAddCUDAKernelHalf2I33MaskScaleAndElementwiseAddFunctorI6__halfEEvT_iiPKS1_S5_PS1__param_1];
	ld.param.u32 	%r9, [_Z27FusedBiasAddCUDAKernelHalf2I33MaskScaleAndElementwiseAddFunctorI6__halfEEvT_iiPKS1_S5_PS1__param_2];
	ld.param.u64 	%rd10, [_Z27FusedBiasAddCUDAKernelHalf2I33MaskScaleAndElementwiseAddFunctorI6__halfEEvT_iiPKS1_S5_PS1__param_3];
	ld.param.u64 	%rd11, [_Z27FusedBiasAddCUDAKernelHalf2I33MaskScaleAndElementwiseAddFunctorI6__halfEEvT_iiPKS1_S5_PS1__param_4];
	ld.param.u64 	%rd12, [_Z27FusedBiasAddCUDAKernelHalf2I33MaskScaleAndElementwiseAddFunctorI6__halfEEvT_iiPKS1_S5_PS1__param_5];
	shr.u32 	%r16, %r15, 31;
	add.s32 	%r17, %r15, %r16;
	shr.s32 	%r1, %r17, 1;
	mov.u32 	%r2, %ntid.x;
	mov.u32 	%r18, %ctaid.x;
	mov.u32 	%r19, %tid.x;
	mad.lo.s32 	%r41, %r2, %r18, %r19;
	setp.ge.s32 	%p1, %r41, %r1;
	@%p1 bra 	$L__BB0_3;
	// begin inline asm
	{.reg .f16 low;
  cvt.rn.f16.f32 low, %f1;
  mov.b32 %r20, {low,low};}

	// end inline asm
	mov.u32 	%r21, %nctaid.x;
	mul.lo.s32 	%r5, %r2, %r21;
	shr.u32 	%r22, %r9, 31;
	add.s32 	%r23, %r9, %r22;
	shr.s32 	%r6, %r23, 1;
	cvta.to.global.u64 	%rd3, %rd9;
	cvta.to.global.u64 	%rd4, %rd8;
	cvta.to.global.u64 	%rd5, %rd10;
	cvta.to.global.u64 	%rd6, %rd11;
	cvta.to.global.u64 	%rd7, %rd12;
$L__BB0_2:
	mul.wide.s32 	%rd13, %r41, 4;
	add.s64 	%rd14, %rd5, %rd13;
	ld.global.u32 	%r25, [%rd14];
	rem.s32 	%r38, %r41, %r6;
	mul.wide.s32 	%rd15, %r38, 4;
	add.s64 	%rd16, %rd6, %rd15;
	ld.global.u32 	%r26, [%rd16];
	// begin inline asm
	{add.f16x2 %r24,%r25,%r26;
}
	// end inline asm
	mul.wide.s32 	%rd17, %r41, 2;
	add.s64 	%rd18, %rd4, %rd17;
	ld.global.v2.u8 	{%rs7, %rs8}, [%rd18];
	cvt.u32.u16 	%r39, %rs7;
	cvt.s32.s8 	%r27, %r39;
	// begin inline asm
	cvt.rn.f16.s32 %rs5, %r27;
	// end inline asm
	cvt.u32.u16 	%r40, %rs8;
	cvt.s32.s8 	%r28, %r40;
	// begin inline asm
	cvt.rn.f16.s32 %rs6, %r28;
	// end inline asm
	mov.b32 	%r31, {%rs5, %rs6};
	// begin inline asm
	{mul.f16x2 %r29,%r24,%r31;
}
	// end inline asm
	// begin inline asm
	{mul.f16x2 %r32,%r29,%r20;
}
	// end inline asm
	add.s64 	%rd19, %rd3, %rd13;
	ld.global.u32 	%r37, [%rd19];
	// begin inline asm
	{add.f16x2 %r35,%r32,%r37;
}
	// end inline asm
	add.s64 	%rd20, %rd7, %rd13;
	st.global.u32 	[%rd20], %r35;
	add.s32 	%r41, %r41, %r5;
	setp.lt.s32 	%p2, %r41, %r1;
	@%p2 bra 	$L__BB0_2;
$L__BB0_3:
	ret;

}


// ===== COMPILED SASS (sm_100) =====

	.target	sm_100

	.elftype	@"ET_EXEC"


//--------------------- .note.nv.tkinfo           --------------------------
	.section	.note.nv.tkinfo,"",@"SHT_NOTE"
	.sectionflags	@"SHF_NOTE_NV_TKINFO"
	.tkinfo
        /*0018*/ 	.word	0x00000002
        /*0030*/ 	.string	""
        /*0030*/ 	.string	"ptxas"
        /*0030*/ 	.string	"Cuda compilation tools, release 13.0, V13.0.88"
        /*0030*/ 	.string	"Build cuda_13.0.r13.0/compiler.36424714_0"
        /*0030*/ 	.string	"-arch sm_100 -m 64 "



//--------------------- .note.nv.cuinfo           --------------------------
	.section	.note.nv.cuinfo,"",@"SHT_NOTE"
	.sectionflags	@"SHF_NOTE_NV_CUINFO"
        /*0018*/ 	.short	0x0002
        /*001a*/ 	.short	0x0064
        /*001c*/ 	.short	0x0082
	.zero		2


//--------------------- .nv.info                  --------------------------
	.section	.nv.info,"",@"SHT_CUDA_INFO"
	.align	4


	//----- nvinfo : EIATTR_REGCOUNT
	.align		4
        /*0000*/ 	.byte	0x04, 0x2f
        /*0002*/ 	.short	(.L_1 - .L_0)
	.align		4
.L_0:
        /*0004*/ 	.word	index@(_Z27FusedBiasAddCUDAKernelHalf2I33MaskScaleAndElementwiseAddFunctorI6__halfEEvT_iiPKS1_S5_PS1_)
        /*0008*/ 	.word	0x0000001c


	//----- nvinfo : EIATTR_FRAME_SIZE
	.align		4
.L_1:
        /*000c*/ 	.byte	0x04, 0x11
        /*000e*/ 	.short	(.L_3 - .L_2)
	.align		4
.L_2:
        /*0010*/ 	.word	index@(_Z27FusedBiasAddCUDAKernelHalf2I33MaskScaleAndElementwiseAddFunctorI6__halfEEvT_iiPKS1_S5_PS1_)
        /*0014*/ 	.word	0x00000000


	//----- nvinfo : EIATTR_MIN_STACK_SIZE
	.align		4
.L_3:
        /*0018*/ 	.byte	0x04, 0x12
        /*001a*/ 	.short	(.L_5 - .L_4)
	.align		4
.L_4:
        /*001c*/ 	.word	index@(_Z27FusedBiasAddCUDAKernelHalf2I33MaskScaleAndElementwiseAddFunctorI6__halfEEvT_iiPKS1_S5_PS1_)
        /*0020*/ 	.word	0x00000000
.L_5:


//--------------------- .nv.compat                --------------------------
	.section	.nv.compat,"",@"SHT_CUDA_COMPAT_INFO"
	.align	4
        /*0000*/ 	.byte	0x02, 0x09, 0x00, 0x00, 0x02, 0x02, 0x01, 0x00, 0x02, 0x05, 0x05, 0x00, 0x03, 0x07, 0x01, 0x01
        /*0010*/ 	.byte	0x02, 0x03, 0x00, 0x00, 0x02, 0x06, 0x01, 0x00, 0x04, 0x0b, 0x08, 0x00, 0x09, 0x00, 0x00, 0x00
        /*0020*/ 	.byte	0x00, 0x00, 0x00, 0x00


//--------------------- .nv.info._Z27FusedBiasAddCUDAKernelHalf2I33MaskScaleAndElementwiseAddFunctorI6__halfEEvT_iiPKS1_S5_PS1_ --------------------------
	.section	.nv.info._Z27FusedBiasAddCUDAKernelHalf2I33MaskScaleAndElementwiseAddFunctorI6__halfEEvT_iiPKS1_S5_PS1_,"",@"SHT_CUDA_INFO"
	.sectionflags	@""
	.align	4


	//----- nvinfo : EIATTR_CUDA_API_VERSION
	.align		4
        /*0000*/ 	.byte	0x04, 0x37
        /*0002*/ 	.short	(.L_7 - .L_6)
.L_6:
        /*0004*/ 	.word	0x00000082


	//----- nvinfo : EIATTR_KPARAM_INFO
	.align		4
.L_7:
        /*0008*/ 	.byte	0x04, 0x17
        /*000a*/ 	.short	(.L_9 - .L_8)
.L_8:
        /*000c*/ 	.word	0x00000000
        /*0010*/ 	.short	0x0005
        /*0012*/ 	.short	0x0030
        /*0014*/ 	.byte	0x00, 0xf5, 0x21, 0x00


	//----- nvinfo : EIATTR_KPARAM_INFO
	.align		4
.L_9:
        /*0018*/ 	.byte	0x04, 0x17
        /*001a*/ 	.short	(.L_11 - .L_10)
.L_10:
        /*001c*/ 	.word	0x00000000
        /*0020*/ 	.short	0x0004
        /*0022*/ 	.short	0x0028
        /*0024*/ 	.byte	0x00, 0xf5, 0x21, 0x00


	//----- nvinfo : EIATTR_KPARAM_INFO
	.align		4
.L_11:
        /*0028*/ 	.byte	0x04, 0x17
        /*002a*/ 	.short	(.L_13 - .L_12)
.L_12:
        /*002c*/ 	.word	0x00000000
        /*0030*/ 	.short	0x0003
        /*0032*/ 	.short	0x0020
        /*0034*/ 	.byte	0x00, 0xf5, 0x21, 0x00


	//----- nvinfo : EIATTR_KPARAM_INFO
	.align		4
.L_13:
        /*0038*/ 	.byte	0x04, 0x17
        /*003a*/ 	.short	(.L_15 - .L_14)
.L_14:
        /*003c*/ 	.word	0x00000000
        /*0040*/ 	.short	0x0002
        /*0042*/ 	.short	0x001c
        /*0044*/ 	.byte	0x00, 0xf0, 0x11, 0x00


	//----- nvinfo : EIATTR_KPARAM_INFO
	.align		4
.L_15:
        /*0048*/ 	.byte	0x04, 0x17
        /*004a*/ 	.short	(.L_17 - .L_16)
.L_16:
        /*004c*/ 	.word	0x00000000
        /*0050*/ 	.short	0x0001
        /*0052*/ 	.short	0x0018
        /*0054*/ 	.byte	0x00, 0xf0, 0x11, 0x00


	//----- nvinfo : EIATTR_KPARAM_INFO
	.align		4
.L_17:
        /*0058*/ 	.byte	0x04, 0x17
        /*005a*/ 	.short	(.L_19 - .L_18)
.L_18:
        /*005c*/ 	.word	0x00000000
        /*0060*/ 	.short	0x0000
        /*0062*/ 	.short	0x0000
        /*0064*/ 	.byte	0x00, 0xf0, 0x61, 0x00


	//----- nvinfo : EIATTR_SPARSE_MMA_MASK
	.align		4
.L_19:
        /*0068*/ 	.byte	0x03, 0x50
        /*006a*/ 	.short	0x0000


	//----- nvinfo : EIATTR_MAXREG_COUNT
	.align		4
        /*006c*/ 	.byte	0x03, 0x1b
        /*006e*/ 	.short	0x00ff


	//----- nvinfo : EIATTR_MERCURY_ISA_VERSION
	.align		4
        /*0070*/ 	.byte	0x03, 0x5f
        /*0072*/ 	.short	0x0101


	//----- nvinfo : EIATTR_VRC_CTA_INIT_COUNT
	.align		4
        /*0074*/ 	.byte	0x02, 0x4a
	.zero		1
	.zero		1


	//----- nvinfo : EIATTR_EXIT_INSTR_OFFSETS
	.align		4
        /*0078*/ 	.byte	0x04, 0x1c
        /*007a*/ 	.short	(.L_21 - .L_20)


	//   ....[0]....
.L_20:
        /*007c*/ 	.word	0x00000090


	//   ....[1]....
        /*0080*/ 	.word	0x00000440


	//----- nvinfo : EIATTR_CRS_STACK_SIZE
	.align		4
.L_21:
        /*0084*/ 	.byte	0x04, 0x1e
        /*0086*/ 	.short	(.L_23 - .L_22)
.L_22:
        /*0088*/ 	.word	0x00000000


	//----- nvinfo : EIATTR_CBANK_PARAM_SIZE
	.align		4
.L_23:
        /*008c*/ 	.byte	0x03, 0x19
        /*008e*/ 	.short	0x0038


	//----- nvinfo : EIATTR_PARAM_CBANK
	.align		4
        /*0090*/ 	.byte	0x04, 0x0a
        /*0092*/ 	.short	(.L_25 - .L_24)
	.align		4
.L_24:
        /*0094*/ 	.word	index@(.nv.constant0._Z27FusedBiasAddCUDAKernelHalf2I33MaskScaleAndElementwiseAddFunctorI6__halfEEvT_iiPKS1_S5_PS1_)
        /*0098*/ 	.short	0x0380
        /*009a*/ 	.short	0x0038


	//----- nvinfo : EIATTR_SW_WAR
	.align		4
.L_25:
        /*009c*/ 	.byte	0x04, 0x36
        /*009e*/ 	.short	(.L_27 - .L_26)
.L_26:
        /*00a0*/ 	.word	0x00000008
.L_27:


//--------------------- .nv.callgraph             --------------------------
	.section	.nv.callgraph,"",@"SHT_CUDA_CALLGRAPH"
	.align	4
	.sectionentsize	8
	.align		4
        /*0000*/ 	.word	0x00000000
	.align		4
        /*0004*/ 	.word	0xffffffff
	.align		4
        /*0008*/ 	.word	0x00000000
	.align		4
        /*000c*/ 	.word	0xfffffffe
	.align		4
        /*0010*/ 	.word	0x00000000
	.align		4
        /*0014*/ 	.word	0xfffffffd
	.align		4
        /*0018*/ 	.word	0x00000000
	.align		4
        /*001c*/ 	.word	0xfffffffc


//--------------------- .text._Z27FusedBiasAddCUDAKernelHalf2I33MaskScaleAndElementwiseAddFunctorI6__halfEEvT_iiPKS1_S5_PS1_ --------------------------
	.section	.text._Z27FusedBiasAddCUDAKernelHalf2I33MaskScaleAndElementwiseAddFunctorI6__halfEEvT_iiPKS1_S5_PS1_,"ax",@progbits
	.align	128
        .global         _Z27FusedBiasAddCUDAKernelHalf2I33MaskScaleAndElementwiseAddFunctorI6__halfEEvT_iiPKS1_S5_PS1_
        .type           _Z27FusedBiasAddCUDAKernelHalf2I33MaskScaleAndElementwiseAddFunctorI6__halfEEvT_iiPKS1_S5_PS1_,@function
        .size           _Z27FusedBiasAddCUDAKernelHalf2I33MaskScaleAndElementwiseAddFunctorI6__halfEEvT_iiPKS1_S5_PS1_,(.L_x_2 - _Z27FusedBiasAddCUDAKernelHalf2I33MaskScaleAndElementwiseAddFunctorI6__halfEEvT_iiPKS1_S5_PS1_)
        .other          _Z27FusedBiasAddCUDAKernelHalf2I33MaskScaleAndElementwiseAddFunctorI6__halfEEvT_iiPKS1_S5_PS1_,@"STO_CUDA_ENTRY STV_DEFAULT"
_Z27FusedBiasAddCUDAKernelHalf2I33MaskScaleAndElementwiseAddFunctorI6__halfEEvT_iiPKS1_S5_PS1_:
.text._Z27FusedBiasAddCUDAKernelHalf2I33MaskScaleAndElementwiseAddFunctorI6__halfEEvT_iiPKS1_S5_PS1_:
[----:B------:R-:W-:Y:S01]  /*0000*/  LDC R1, c[0x0][0x37c] ;  /* 0x0000df00ff017b82 */ /* 0x000fe20000000800 */
[----:B------:R-:W0:Y:S01]  /*0010*/  S2R R19, SR_CTAID.X ;  /* 0x0000000000137919 */ /* 0x000e220000002500 */
[----:B------:R-:W1:Y:S01]  /*0020*/  LDCU UR4, c[0x0][0x398] ;  /* 0x00007300ff0477ac */ /* 0x000e620008000800 */
[----:B------:R-:W0:Y:S01]  /*0030*/  S2R R0, SR_TID.X ;  /* 0x0000000000007919 */ /* 0x000e220000002100 */
[----:B------:R-:W0:Y:S01]  /*0040*/  LDCU UR5, c[0x0][0x360] ;  /* 0x00006c00ff0577ac */ /* 0x000e220008000800 */
[----:B-1----:R-:W-:-:S04]  /*0050*/  ULEA.HI UR4, UR4, UR4, URZ, 0x1 ;  /* 0x0000000404047291 */ /* 0x002fc8000f8f08ff */
[----:B------:R-:W-:Y:S01]  /*0060*/  USHF.R.S32.HI UR4, URZ, 0x1, UR4 ;  /* 0x00000001ff047899 */ /* 0x000fe20008011404 */
[----:B0-----:R-:W-:-:S05]  /*0070*/  IMAD R19, R19, UR5, R0 ;  /* 0x0000000513137c24 */ /* 0x001fca000f8e0200 */
[----:B------:R-:W-:-:S13]  /*0080*/  ISETP.GE.AND P0, PT, R19, UR4, PT ;  /* 0x0000000413007c0c */ /* 0x000fda000bf06270 */
[----:B------:R-:W-:Y:S05]  /*0090*/  @P0 EXIT ;  /* 0x000000000000094d */ /* 0x000fea0003800000 */
[----:B------:R-:W0:Y:S01]  /*00a0*/  LDC R0, c[0x0][0x39c] ;  /* 0x0000e700ff007b82 */ /* 0x000e220000000800 */
[----:B------:R-:W1:Y:S01]  /*00b0*/  LDCU UR7, c[0x0][0x390] ;  /* 0x00007200ff0777ac */ /* 0x000e620008000800 */
[----:B------:R-:W2:Y:S06]  /*00c0*/  LDCU UR6, c[0x0][0x370] ;  /* 0x00006e00ff0677ac */ /* 0x000eac0008000800 */
[----:B------:R-:W3:Y:S01]  /*00d0*/  LDC.64 R2, c[0x0][0x3a0] ;  /* 0x0000e800ff027b82 */ /* 0x000ee20000000a00 */
[----:B------:R-:W4:Y:S07]  /*00e0*/  LDCU.64 UR8, c[0x0][0x358] ;  /* 0x00006b00ff0877ac */ /* 0x000f2e0008000a00 */
[----:B------:R-:W3:Y:S01]  /*00f0*/  LDC.64 R4, c[0x0][0x3a8] ;  /* 0x0000ea00ff047b82 */ /* 0x000ee20000000a00 */
[----:B-1----:R-:W-:Y:S01]  /*0100*/  F2FP.F16.F32.PACK_AB R16, RZ, UR7 ;  /* 0x00000007ff107c3e */ /* 0x002fe200080000ff */
[----:B--2---:R-:W-:Y:S01]  /*0110*/  UIMAD UR5, UR5, UR6, URZ ;  /* 0x00000006050572a4 */ /* 0x004fe2000f8e02ff */
[----:B0-----:R-:W-:-:S05]  /*0120*/  LEA.HI R0, R0, R0, RZ, 0x1 ;  /* 0x0000000000007211 */ /* 0x001fca00078f08ff */
[----:B------:R-:W0:Y:S01]  /*0130*/  LDC.64 R6, c[0x0][0x3b0] ;  /* 0x0000ec00ff067b82 */ /* 0x000e220000000a00 */
[----:B------:R-:W-:-:S04]  /*0140*/  SHF.R.S32.HI R0, RZ, 0x1, R0 ;  /* 0x00000001ff007819 */ /* 0x000fc80000011400 */
[----:B------:R-:W-:-:S03]  /*0150*/  IABS R14, R0 ;  /* 0x00000000000e7213 */ /* 0x000fc60000000000 */
[----:B------:R-:W1:Y:S01]  /*0160*/  LDC.64 R8, c[0x0][0x380] ;  /* 0x0000e000ff087b82 */ /* 0x000e620000000a00 */
[----:B------:R-:W-:Y:S01]  /*0170*/  ISETP.NE.AND P0, PT, R0, RZ, PT ;  /* 0x000000ff0000720c */ /* 0x000fe20003f05270 */
[----:B------:R-:W2:Y:S01]  /*0180*/  I2F.RP R15, R14 ;  /* 0x0000000e000f7306 */ /* 0x000ea20000209400 */
[----:B------:R-:W-:-:S05]  /*0190*/  LOP3.LUT R17, RZ, R0, RZ, 0x33, !PT ;  /* 0x00000000ff117212 */ /* 0x000fca00078e33ff */
[----:B------:R-:W0:Y:S02]  /*01a0*/  LDC.64 R10, c[0x0][0x388] ;  /* 0x0000e200ff0a7b82 */ /* 0x000e240000000a00 */
[----:B--2---:R-:W2:Y:S02]  /*01b0*/  MUFU.RCP R15, R15 ;  /* 0x0000000f000f7308 */ /* 0x004ea40000001000 */
[----:B--2---:R-:W-:-:S06]  /*01c0*/  VIADD R12, R15, 0xffffffe ;  /* 0x0ffffffe0f0c7836 */ /* 0x004fcc0000000000 */
[----:B------:R2:W5:Y:S02]  /*01d0*/  F2I.FTZ.U32.TRUNC.NTZ R13, R12 ;  /* 0x0000000c000d7305 */ /* 0x000564000021f000 */
[----:B--2---:R-:W-:Y:S02]  /*01e0*/  HFMA2 R12, -RZ, RZ, 0, 0 ;  /* 0x00000000ff0c7431 */ /* 0x004fe400000001ff */
[----:B-----5:R-:W-:-:S04]  /*01f0*/  IMAD.MOV R15, RZ, RZ, -R13 ;  /* 0x000000ffff0f7224 */ /* 0x020fc800078e0a0d */
[----:B------:R-:W-:-:S04]  /*0200*/  IMAD R15, R15, R14, RZ ;  /* 0x0000000e0f0f7224 */ /* 0x000fc800078e02ff */
[----:B01-34-:R-:W-:-:S07]  /*0210*/  IMAD.HI.U32 R15, R13, R15, R12 ;  /* 0x0000000f0d0f7227 */ /* 0x01bfce00078e000c */
.L_x_0:
[----:B------:R-:W-:Y:S01]  /*0220*/  IABS R12, R0 ;  /* 0x00000000000c7213 */ /* 0x000fe20000000000 */
[C---:B------:R-:W-:Y:S01]  /*0230*/  IMAD.WIDE R24, R19.reuse, 0x2, R8 ;  /* 0x0000000213187825 */ /* 0x040fe200078e0208 */
[----:B------:R-:W-:Y:S02]  /*0240*/  IABS R13, R19 ;  /* 0x00000013000d7213 */ /* 0x000fe40000000000 */
[----:B------:R-:W-:Y:S01]  /*0250*/  ISETP.GE.AND P2, PT, R19, RZ, PT ;  /* 0x000000ff1300720c */ /* 0x000fe20003f46270 */
[----:B------:R-:W-:Y:S02]  /*0260*/  IMAD.MOV R18, RZ, RZ, -R12 ;  /* 0x000000ffff127224 */ /* 0x000fe400078e0a0c */
[----:B------:R-:W-:-:S04]  /*0270*/  IMAD.HI.U32 R12, R15, R13, RZ ;  /* 0x0000000d0f0c7227 */ /* 0x000fc800078e00ff */
[----:B------:R-:W-:Y:S01]  /*0280*/  IMAD R13, R12, R18, R13 ;  /* 0x000000120c0d7224 */ /* 0x000fe200078e020d */
[----:B------:R-:W-:Y:S01]  /*0290*/  IABS R12, R0 ;  /* 0x00000000000c7213 */ /* 0x000fe20000000000 */
[----:B------:R-:W2:Y:S03]  /*02a0*/  LDG.E.U16 R18, desc[UR8][R24.64] ;  /* 0x0000000818127981 */ /* 0x000ea6000c1e1500 */
[----:B------:R-:W-:-:S13]  /*02b0*/  ISETP.GT.U32.AND P1, PT, R14, R13, PT ;  /* 0x0000000d0e00720c */ /* 0x000fda0003f24070 */
[----:B------:R-:W-:-:S05]  /*02c0*/  @!P1 IMAD.IADD R13, R13, 0x1, -R12 ;  /* 0x000000010d0d9824 */ /* 0x000fca00078e0a0c */
[----:B------:R-:W-:-:S13]  /*02d0*/  ISETP.GT.U32.AND P1, PT, R14, R13, PT ;  /* 0x0000000d0e00720c */ /* 0x000fda0003f24070 */
[----:B------:R-:W-:-:S05]  /*02e0*/  @!P1 IADD3 R13, PT, PT, R13, -R12, RZ ;  /* 0x8000000c0d0d9210 */ /* 0x000fca0007ffe0ff */
[----:B------:R-:W-:-:S05]  /*02f0*/  @!P2 IMAD.MOV R13, RZ, RZ, -R13 ;  /* 0x000000ffff0da224 */ /* 0x000fca00078e0a0d */
[----:B------:R-:W-:Y:S01]  /*0300*/  SEL R13, R17, R13, !P0 ;  /* 0x0000000d110d7207 */ /* 0x000fe20004000000 */
[----:B------:R-:W-:-:S04]  /*0310*/  IMAD.WIDE R20, R19, 0x4, R2 ;  /* 0x0000000413147825 */ /* 0x000fc800078e0202 */
[----:B------:R-:W-:Y:S02]  /*0320*/  IMAD.WIDE R12, R13, 0x4, R4 ;  /* 0x000000040d0c7825 */ /* 0x000fe400078e0204 */
[----:B------:R-:W3:Y:S04]  /*0330*/  LDG.E R20, desc[UR8][R20.64] ;  /* 0x0000000814147981 */ /* 0x000ee8000c1e1900 */
[----:B------:R-:W3:Y:S01]  /*0340*/  LDG.E R13, desc[UR8][R12.64] ;  /* 0x000000080c0d7981 */ /* 0x000ee2000c1e1900 */
[----:B------:R-:W-:-:S06]  /*0350*/  IMAD.WIDE R22, R19, 0x4, R10 ;  /* 0x0000000413167825 */ /* 0x000fcc00078e020a */
[----:B------:R-:W4:Y:S01]  /*0360*/  LDG.E R23, desc[UR8][R22.64] ;  /* 0x0000000816177981 */ /* 0x000f22000c1e1900 */
[C---:B--2---:R-:W-:Y:S02]  /*0370*/  PRMT R24, R18.reuse, 0x8880, RZ ;  /* 0x0000888012187816 */ /* 0x044fe400000000ff */
[----:B------:R-:W-:-:S04]  /*0380*/  PRMT R18, R18, 0x9991, RZ ;  /* 0x0000999112127816 */ /* 0x000fc800000000ff */
[----:B------:R-:W-:Y:S08]  /*0390*/  I2F.F16 R24, R24 ;  /* 0x0000001800187306 */ /* 0x000ff00000200c00 */
[----:B------:R-:W0:Y:S01]  /*03a0*/  I2F.F16 R25, R18 ;  /* 0x0000001200197306 */ /* 0x000e220000200c00 */
[----:B---3--:R-:W-:Y:S01]  /*03b0*/  HADD2 R13, R20, R13 ;  /* 0x0000000d140d7230 */ /* 0x008fe20000000000 */
[----:B0-----:R-:W-:-:S05]  /*03c0*/  PRMT R20, R24, 0x5410, R25 ;  /* 0x0000541018147816 */ /* 0x001fca0000000019 */
[----:B------:R-:W-:Y:S02]  /*03d0*/  HMUL2 R20, R13, R20 ;  /* 0x000000140d147232 */ /* 0x000fe40000000000 */
[----:B------:R-:W-:-:S04]  /*03e0*/  IMAD.WIDE R12, R19, 0x4, R6 ;  /* 0x00000004130c7825 */ /* 0x000fc800078e0206 */
[----:B----4-:R-:W-:Y:S01]  /*03f0*/  HFMA2 R23, R20, R16.H0_H0, R23 ;  /* 0x2000001014177231 */ /* 0x010fe20000000017 */
[----:B------:R-:W-:-:S04]  /*0400*/  IADD3 R19, PT, PT, R19, UR5, RZ ;  /* 0x0000000513137c10 */ /* 0x000fc8000fffe0ff */
[----:B------:R0:W-:Y:S01]  /*0410*/  STG.E desc[UR8][R12.64], R23 ;  /* 0x000000170c007986 */ /* 0x0001e2000c101908 */
[----:B------:R-:W-:-:S13]  /*0420*/  ISETP.GE.AND P1, PT, R19, UR4, PT ;  /* 0x0000000413007c0c */ /* 0x000fda000bf26270 */
[----:B0-----:R-:W-:Y:S05]  /*0430*/  @!P1 BRA `(.L_x_0) ;  /* 0xfffffffc00789947 */ /* 0x001fea000383ffff */
[----:B------:R-:W-:Y:S05]  /*0440*/  EXIT ;  /* 0x000000000000794d */ /* 0x000fea0003800000 */
.L_x_1:
[----:B------:R-:W-:-:S00]  /*0450*/  BRA `(.L_x_1) ;  /* 0xfffffffc00fc7947 */ /* 0x000fc0000383ffff */
[----:B------:R-:W-:-:S00]  /*0460*/  NOP ;  /* 0x0000000000007918 */ /* 0x000fc00000000000 */
        /* <DEDUP_REMOVED lines=9> */
.L_x_2:


//--------------------- .nv.shared.reserved.0     --------------------------
	.section	.nv.shared.reserved.0,"aw",@nobits
	.weak		__nv_reservedSMEM_offset_0_alias
	.size		__nv_reservedSMEM_offset_0_alias, 0, 64
	.other		__nv_reservedSMEM_offset_0_alias,@"STO_CUDA_RESERVED_SHARED STV_DEFAULT"
__nv_reservedSMEM_offset_0_alias:
	.zero		0
	.zero		64


//--------------------- .nv.constant0._Z27FusedBiasAddCUDAKernelHalf2I33MaskScaleAndElementwiseAddFunctorI6__halfEEvT_iiPKS1_S5_PS1_ --------------------------
	.section	.nv.constant0._Z27FusedBiasAddCUDAKernelHalf2I33MaskScaleAndElementwiseAddFunctorI6__halfEEvT_iiPKS1_S5_PS1_,"a",@progbits
	.sectionflags	@""
	.align	4
.nv.constant0._Z27FusedBiasAddCUDAKernelHalf2I33MaskScaleAndElementwiseAddFunctorI6__halfEEvT_iiPKS1_S5_PS1_:
	.zero		952


//--------------------- SYMBOLS --------------------------

	.type		.nv.reservedSmem.offset0,@object
	.size		.nv.reservedSmem.offset0,0x4
